	.headerflags	@"EF_CUDA_TEXMODE_UNIFIED EF_CUDA_64BIT_ADDRESS EF_CUDA_ACCELERATORS EF_CUDA_SM90 EF_CUDA_VIRTUAL_SM(EF_CUDA_SM90)"
	.elftype	@"ET_EXEC"


//--------------------- .nv.info                  --------------------------
	.section	.nv.info,"",@"SHT_CUDA_INFO"
	.align	4


	//----- nvinfo : EIATTR_REGCOUNT
	.align		4
        /*0000*/ 	.byte	0x04, 0x2f
        /*0002*/ 	.short	(.L_1 - .L_0)
	.align		4
.L_0:
        /*0004*/ 	.word	index@(triton_poi_fused_add_div_hardtanh_mul_48)
        /*0008*/ 	.word	0x0000000e


	//----- nvinfo : EIATTR_MIN_STACK_SIZE
	.align		4
.L_1:
        /*000c*/ 	.byte	0x04, 0x12
        /*000e*/ 	.short	(.L_3 - .L_2)
	.align		4
.L_2:
        /*0010*/ 	.word	index@(triton_poi_fused_add_div_hardtanh_mul_48)
        /*0014*/ 	.word	0x00000000


	//----- nvinfo : EIATTR_FRAME_SIZE
	.align		4
.L_3:
        /*0018*/ 	.byte	0x04, 0x11
        /*001a*/ 	.short	(.L_5 - .L_4)
	.align		4
.L_4:
        /*001c*/ 	.word	index@(triton_poi_fused_add_div_hardtanh_mul_48)
        /*0020*/ 	.word	0x00000000


	//----- nvinfo : EIATTR_MIN_STACK_SIZE
	.align		4
.L_5:
        /*0024*/ 	.byte	0x04, 0x12
        /*0026*/ 	.short	(.L_7 - .L_6)
	.align		4
.L_6:
        /*0028*/ 	.word	index@(triton_poi_fused_add_div_hardtanh_mul_48)
        /*002c*/ 	.word	0x00000000
.L_7:


//--------------------- .nv.info.triton_poi_fused_add_div_hardtanh_mul_48 --------------------------
	.section	.nv.info.triton_poi_fused_add_div_hardtanh_mul_48,"",@"SHT_CUDA_INFO"
	.sectionflags	@""
	.align	4


	//----- nvinfo : EIATTR_CUDA_API_VERSION
	.align		4
        /*0000*/ 	.byte	0x04, 0x37
        /*0002*/ 	.short	(.L_9 - .L_8)
.L_8:
        /*0004*/ 	.word	0x0000007c


	//----- nvinfo : EIATTR_KPARAM_INFO
	.align		4
.L_9:
        /*0008*/ 	.byte	0x04, 0x17
        /*000a*/ 	.short	(.L_11 - .L_10)
.L_10:
        /*000c*/ 	.word	0x00000000
        /*0010*/ 	.short	0x0002
        /*0012*/ 	.short	0x0010
        /*0014*/ 	.byte	0x00, 0xf0, 0x11, 0x00


	//----- nvinfo : EIATTR_KPARAM_INFO
	.align		4
.L_11:
        /*0018*/ 	.byte	0x04, 0x17
        /*001a*/ 	.short	(.L_13 - .L_12)
.L_12:
        /*001c*/ 	.word	0x00000000
        /*0020*/ 	.short	0x0001
        /*0022*/ 	.short	0x0008
        /*0024*/ 	.byte	0x00, 0xf4, 0x21, 0x00


	//----- nvinfo : EIATTR_KPARAM_INFO
	.align		4
.L_13:
        /*0028*/ 	.byte	0x04, 0x17
        /*002a*/ 	.short	(.L_15 - .L_14)
.L_14:
        /*002c*/ 	.word	0x00000000
        /*0030*/ 	.short	0x0000
        /*0032*/ 	.short	0x0000
        /*0034*/ 	.byte	0x00, 0xf4, 0x21, 0x00


	//----- nvinfo : EIATTR_SPARSE_MMA_MASK
	.align		4
.L_15:
        /*0038*/ 	.byte	0x03, 0x50
        /*003a*/ 	.short	0x0000


	//----- nvinfo : EIATTR_MAXREG_COUNT
	.align		4
        /*003c*/ 	.byte	0x03, 0x1b
        /*003e*/ 	.short	0x00ff


	//----- nvinfo : EIATTR_EXIT_INSTR_OFFSETS
	.align		4
        /*0040*/ 	.byte	0x04, 0x1c
        /*0042*/ 	.short	(.L_17 - .L_16)


	//   ....[0]....
.L_16:
        /*0044*/ 	.word	0x00000280


	//   ....[1]....
        /*0048*/ 	.word	0x000002a0


	//----- nvinfo : EIATTR_REQNTID
	.align		4
.L_17:
        /*004c*/ 	.byte	0x04, 0x10
        /*004e*/ 	.short	(.L_19 - .L_18)
.L_18:
        /*0050*/ 	.word	0x00000080
        /*0054*/ 	.word	0x00000001
        /*0058*/ 	.word	0x00000001


	//----- nvinfo : EIATTR_CBANK_PARAM_SIZE
	.align		4
.L_19:
        /*005c*/ 	.byte	0x03, 0x19
        /*005e*/ 	.short	0x0014


	//----- nvinfo : EIATTR_PARAM_CBANK
	.align		4
        /*0060*/ 	.byte	0x04, 0x0a
        /*0062*/ 	.short	(.L_21 - .L_20)
	.align		4
.L_20:
        /*0064*/ 	.word	index@(.nv.constant0.triton_poi_fused_add_div_hardtanh_mul_48)
        /*0068*/ 	.short	0x0210
        /*006a*/ 	.short	0x0014


	//----- nvinfo : EIATTR_SW_WAR
	.align		4
.L_21:
        /*006c*/ 	.byte	0x04, 0x36
        /*006e*/ 	.short	(.L_23 - .L_22)
.L_22:
        /*0070*/ 	.word	0x00000008
.L_23:


//--------------------- .nv.callgraph             --------------------------
	.section	.nv.callgraph,"",@"SHT_CUDA_CALLGRAPH"
	.align	4
	.sectionentsize	8
	.align		4
        /*0000*/ 	.word	0x00000000
	.align		4
        /*0004*/ 	.word	0xffffffff
	.align		4
        /*0008*/ 	.word	0x00000000
	.align		4
        /*000c*/ 	.word	0xfffffffe
	.align		4
        /*0010*/ 	.word	0x00000000
	.align		4
        /*0014*/ 	.word	0xfffffffd
	.align		4
        /*0018*/ 	.word	0x00000000
	.align		4
        /*001c*/ 	.word	0xfffffffc


//--------------------- .text.triton_poi_fused_add_div_hardtanh_mul_48 --------------------------
	.section	.text.triton_poi_fused_add_div_hardtanh_mul_48,"ax",@progbits
	.align	128
        .global         triton_poi_fused_add_div_hardtanh_mul_48
        .type           triton_poi_fused_add_div_hardtanh_mul_48,@function
        .size           triton_poi_fused_add_div_hardtanh_mul_48,(.L_x_1 - triton_poi_fused_add_div_hardtanh_mul_48)
        .other          triton_poi_fused_add_div_hardtanh_mul_48,@"STO_CUDA_ENTRY STV_DEFAULT"
triton_poi_fused_add_div_hardtanh_mul_48:
.text.triton_poi_fused_add_div_hardtanh_mul_48:
[----:B------:R-:W0:Y:S02]  /*0000*/  LDC R1, c[0x0][0x28] ;  /* 0x00000a00ff017b82 */ /* 0x000e240000000800 */
[----:B------:R-:W1:Y:S01]  /*0010*/  S2R R0, SR_TID.X ;  /* 0x0000000000007919 */ /* 0x000e620000002100 */
[----:B------:R-:W2:Y:S01]  /*0020*/  LDC.64 R4, c[0x0][0x210] ;  /* 0x00008400ff047b82 */ /* 0x000ea20000000a00 */
[----:B------:R-:W-:Y:S01]  /*0030*/  CS2R R2, SRZ ;  /* 0x0000000000027805 */ /* 0x000fe2000001ff00 */
[----:B------:R-:W-:Y:S01]  /*0040*/  ULDC.64 UR4, c[0x0][0x208] ;  /* 0x0000820000047ab9 */ /* 0x000fe20000000a00 */
[----:B------:R-:W3:Y:S05]  /*0050*/  S2R R9, SR_CTAID.X ;  /* 0x0000000000097919 */ /* 0x000eea0000002500 */
[----:B------:R-:W4:Y:S01]  /*0060*/  LDC.64 R6, c[0x0][0x218] ;  /* 0x00008600ff067b82 */ /* 0x000f220000000a00 */
[----:B-1----:R-:W-:-:S05]  /*0070*/  IMAD.SHL.U32 R0, R0, 0x2, RZ ;  /* 0x0000000200007824 */ /* 0x002fca00078e00ff */
[----:B------:R-:W-:-:S05]  /*0080*/  LOP3.LUT R0, R0, 0xfe, RZ, 0xc0, !PT ;  /* 0x000000fe00007812 */ /* 0x000fca00078ec0ff */
[----:B---3--:R-:W-:-:S04]  /*0090*/  IMAD R9, R9, 0x100, R0 ;  /* 0x0000010009097824 */ /* 0x008fc800078e0200 */
[C---:B--2---:R-:W-:Y:S01]  /*00a0*/  IMAD.WIDE R4, R9.reuse, 0x4, R4 ;  /* 0x0000000409047825 */ /* 0x044fe200078e0204 */
[----:B------:R-:W-:-:S13]  /*00b0*/  ISETP.GE.AND P0, PT, R9, 0x1500, PT ;  /* 0x000015000900780c */ /* 0x000fda0003f06270 */
[----:B------:R-:W2:Y:S01]  /*00c0*/  @!P0 LDG.E.64 R2, desc[UR4][R4.64] ;  /* 0x0000000404028981 */ /* 0x000ea2000c1e1b00 */
[----:B------:R-:W-:-:S05]  /*00d0*/  IMAD.HI R0, R9, 0x30c30c31, RZ ;  /* 0x30c30c3109007827 */ /* 0x000fca00078e02ff */
[----:B------:R-:W-:-:S04]  /*00e0*/  SHF.R.U32.HI R11, RZ, 0x1f, R0 ;  /* 0x0000001fff0b7819 */ /* 0x000fc80000011600 */
[CC--:B------:R-:W-:Y:S02]  /*00f0*/  LEA.HI.SX32 R8, R0.reuse, R11.reuse, 0x1a ;  /* 0x0000000b00087211 */ /* 0x0c0fe400078fd2ff */
[----:B------:R-:W-:-:S03]  /*0100*/  LEA.HI.SX32 R11, R0, R11, 0x18 ;  /* 0x0000000b000b7211 */ /* 0x000fc600078fc2ff */
[----:B------:R-:W-:-:S04]  /*0110*/  IMAD R8, R8, -0x150, R9 ;  /* 0xfffffeb008087824 */ /* 0x000fc800078e0209 */
[----:B------:R-:W-:Y:S01]  /*0120*/  IMAD R11, R11, 0x150, R8 ;  /* 0x000001500b0b7824 */ /* 0x000fe200078e0208 */
[----:B------:R-:W-:-:S03]  /*0130*/  CS2R R8, SRZ ;  /* 0x0000000000087805 */ /* 0x000fc6000001ff00 */
[----:B----4-:R-:W-:-:S05]  /*0140*/  IMAD.WIDE R6, R11, 0x4, R6 ;  /* 0x000000040b067825 */ /* 0x010fca00078e0206 */
[----:B------:R1:W3:Y:S01]  /*0150*/  @!P0 LDG.E.EL.64 R8, desc[UR4][R6.64] ;  /* 0x0000000406088981 */ /* 0x0002e2000c2e1b00 */
[----:B--2---:R-:W-:Y:S01]  /*0160*/  FADD R0, R2, 3 ;  /* 0x4040000002007421 */ /* 0x004fe20000000000 */
[----:B------:R-:W-:-:S04]  /*0170*/  FADD R10, R3, 3 ;  /* 0x40400000030a7421 */ /* 0x000fc80000000000 */
[----:B------:R-:W-:Y:S02]  /*0180*/  FSETP.GTU.AND P1, PT, R0, RZ, PT ;  /* 0x000000ff0000720b */ /* 0x000fe40003f2c000 */
[----:B------:R-:W-:Y:S02]  /*0190*/  FSETP.GTU.AND P2, PT, R10, RZ, PT ;  /* 0x000000ff0a00720b */ /* 0x000fe40003f4c000 */
[----:B------:R-:W-:Y:S02]  /*01a0*/  FSEL R11, R0, RZ, P1 ;  /* 0x000000ff000b7208 */ /* 0x000fe40000800000 */
[----:B------:R-:W-:Y:S02]  /*01b0*/  FSEL R10, R10, RZ, P2 ;  /* 0x000000ff0a0a7208 */ /* 0x000fe40001000000 */
[----:B------:R-:W-:Y:S02]  /*01c0*/  FSETP.GEU.AND P3, PT, R11, 6, PT ;  /* 0x40c000000b00780b */ /* 0x000fe40003f6e000 */
[----:B------:R-:W-:-:S02]  /*01d0*/  FSETP.GEU.AND P4, PT, R10, 6, PT ;  /* 0x40c000000a00780b */ /* 0x000fc40003f8e000 */
[----:B------:R-:W-:Y:S02]  /*01e0*/  FSETP.NAN.AND P1, PT, R11, R11, PT ;  /* 0x0000000b0b00720b */ /* 0x000fe40003f28000 */
[----:B------:R-:W-:-:S07]  /*01f0*/  FSETP.NAN.AND P2, PT, R10, R10, PT ;  /* 0x0000000a0a00720b */ /* 0x000fce0003f48000 */
[----:B------:R-:W-:Y:S02]  /*0200*/  @P3 FSEL R11, R11, 6, P1 ;  /* 0x40c000000b0b3808 */ /* 0x000fe40000800000 */
[----:B------:R-:W-:-:S03]  /*0210*/  @P4 FSEL R10, R10, 6, P2 ;  /* 0x40c000000a0a4808 */ /* 0x000fc60001000000 */
[----:B------:R-:W-:Y:S02]  /*0220*/  FMUL R2, R11, R2 ;  /* 0x000000020b027220 */ /* 0x000fe40000400000 */
[----:B------:R-:W-:Y:S02]  /*0230*/  FMUL R3, R10, R3 ;  /* 0x000000030a037220 */ /* 0x000fe40000400000 */
[----:B-1----:R-:W-:Y:S02]  /*0240*/  FMUL R7, R2, 0.16666667163372039795 ;  /* 0x3e2aaaab02077820 */ /* 0x002fe40000400000 */
[----:B------:R-:W-:Y:S02]  /*0250*/  FMUL R0, R3, 0.16666667163372039795 ;  /* 0x3e2aaaab03007820 */ /* 0x000fe40000400000 */
[----:B---3--:R-:W-:Y:S02]  /*0260*/  FMUL R8, R7, R8 ;  /* 0x0000000807087220 */ /* 0x008fe40000400000 */
[----:B------:R-:W-:Y:S01]  /*0270*/  FMUL R9, R0, R9 ;  /* 0x0000000900097220 */ /* 0x000fe20000400000 */
[----:B------:R-:W-:Y:S06]  /*0280*/  @P0 EXIT ;  /* 0x000000000000094d */ /* 0x000fec0003800000 */
[----:B------:R-:W-:Y:S01]  /*0290*/  STG.E.64 desc[UR4][R4.64], R8 ;  /* 0x0000000804007986 */ /* 0x000fe2000c101b04 */
[----:B------:R-:W-:Y:S05]  /*02a0*/  EXIT ;  /* 0x000000000000794d */ /* 0x000fea0003800000 */
.L_x_0:
[----:B------:R-:W-:-:S00]  /*02b0*/  BRA `(.L_x_0) ;  /* 0xfffffffc00fc7947 */ /* 0x000fc0000383ffff */
[----:B------:R-:W-:-:S00]  /*02c0*/  NOP ;  /* 0x0000000000007918 */ /* 0x000fc00000000000 */
        /* <DEDUP_REMOVED lines=11> */
.L_x_1:


//--------------------- .nv.constant0.triton_poi_fused_add_div_hardtanh_mul_48 --------------------------
	.section	.nv.constant0.triton_poi_fused_add_div_hardtanh_mul_48,"a",@progbits
	.sectionflags	@""
	.align	4
.nv.constant0.triton_poi_fused_add_div_hardtanh_mul_48:
	.zero		548
